	.headerflags	@"EF_CUDA_TEXMODE_UNIFIED EF_CUDA_64BIT_ADDRESS EF_CUDA_ACCELERATORS EF_CUDA_SM90 EF_CUDA_VIRTUAL_SM(EF_CUDA_SM90)"
	.elftype	@"ET_EXEC"


//--------------------- .nv.info                  --------------------------
	.section	.nv.info,"",@"SHT_CUDA_INFO"
	.align	4


	//----- nvinfo : EIATTR_REGCOUNT
	.align		4
        /*0000*/ 	.byte	0x04, 0x2f
        /*0002*/ 	.short	(.L_1 - .L_0)
	.align		4
.L_0:
        /*0004*/ 	.word	index@(triton_per_fused_linalg_vector_norm_0)
        /*0008*/ 	.word	0x0000000c


	//----- nvinfo : EIATTR_MIN_STACK_SIZE
	.align		4
.L_1:
        /*000c*/ 	.byte	0x04, 0x12
        /*000e*/ 	.short	(.L_3 - .L_2)
	.align		4
.L_2:
        /*0010*/ 	.word	index@(triton_per_fused_linalg_vector_norm_0)
        /*0014*/ 	.word	0x00000000


	//----- nvinfo : EIATTR_FRAME_SIZE
	.align		4
.L_3:
        /*0018*/ 	.byte	0x04, 0x11
        /*001a*/ 	.short	(.L_5 - .L_4)
	.align		4
.L_4:
        /*001c*/ 	.word	index@(triton_per_fused_linalg_vector_norm_0)
        /*0020*/ 	.word	0x00000000


	//----- nvinfo : EIATTR_MIN_STACK_SIZE
	.align		4
.L_5:
        /*0024*/ 	.byte	0x04, 0x12
        /*0026*/ 	.short	(.L_7 - .L_6)
	.align		4
.L_6:
        /*0028*/ 	.word	index@(triton_per_fused_linalg_vector_norm_0)
        /*002c*/ 	.word	0x00000000
.L_7:


//--------------------- .nv.info.triton_per_fused_linalg_vector_norm_0 --------------------------
	.section	.nv.info.triton_per_fused_linalg_vector_norm_0,"",@"SHT_CUDA_INFO"
	.sectionflags	@""
	.align	4


	//----- nvinfo : EIATTR_CUDA_API_VERSION
	.align		4
        /*0000*/ 	.byte	0x04, 0x37
        /*0002*/ 	.short	(.L_9 - .L_8)
.L_8:
        /*0004*/ 	.word	0x0000007c


	//----- nvinfo : EIATTR_KPARAM_INFO
	.align		4
.L_9:
        /*0008*/ 	.byte	0x04, 0x17
        /*000a*/ 	.short	(.L_11 - .L_10)
.L_10:
        /*000c*/ 	.word	0x00000000
        /*0010*/ 	.short	0x0003
        /*0012*/ 	.short	0x0014
        /*0014*/ 	.byte	0x00, 0xf0, 0x11, 0x00


	//----- nvinfo : EIATTR_KPARAM_INFO
	.align		4
.L_11:
        /*0018*/ 	.byte	0x04, 0x17
        /*001a*/ 	.short	(.L_13 - .L_12)
.L_12:
        /*001c*/ 	.word	0x00000000
        /*0020*/ 	.short	0x0002
        /*0022*/ 	.short	0x0010
        /*0024*/ 	.byte	0x00, 0xf0, 0x11, 0x00


	//----- nvinfo : EIATTR_KPARAM_INFO
	.align		4
.L_13:
        /*0028*/ 	.byte	0x04, 0x17
        /*002a*/ 	.short	(.L_15 - .L_14)
.L_14:
        /*002c*/ 	.word	0x00000000
        /*0030*/ 	.short	0x0001
        /*0032*/ 	.short	0x0008
        /*0034*/ 	.byte	0x00, 0xf4, 0x21, 0x00


	//----- nvinfo : EIATTR_KPARAM_INFO
	.align		4
.L_15:
        /*0038*/ 	.byte	0x04, 0x17
        /*003a*/ 	.short	(.L_17 - .L_16)
.L_16:
        /*003c*/ 	.word	0x00000000
        /*0040*/ 	.short	0x0000
        /*0042*/ 	.short	0x0000
        /*0044*/ 	.byte	0x00, 0xf4, 0x21, 0x00


	//----- nvinfo : EIATTR_SPARSE_MMA_MASK
	.align		4
.L_17:
        /*0048*/ 	.byte	0x03, 0x50
        /*004a*/ 	.short	0x0000


	//----- nvinfo : EIATTR_MAXREG_COUNT
	.align		4
        /*004c*/ 	.byte	0x03, 0x1b
        /*004e*/ 	.short	0x00ff


	//----- nvinfo : EIATTR_COOP_GROUP_MASK_REGIDS
	.align		4
        /*0050*/ 	.byte	0x04, 0x29
        /*0052*/ 	.short	(.L_19 - .L_18)


	//   ....[0]....
.L_18:
        /*0054*/ 	.word	0xffffffff


	//   ....[1]....
        /*0058*/ 	.word	0xffffffff


	//   ....[2]....
        /*005c*/ 	.word	0xffffffff


	//----- nvinfo : EIATTR_COOP_GROUP_INSTR_OFFSETS
	.align		4
.L_19:
        /*0060*/ 	.byte	0x04, 0x28
        /*0062*/ 	.short	(.L_21 - .L_20)


	//   ....[0]....
.L_20:
        /*0064*/ 	.word	0x000001a0


	//   ....[1]....
        /*0068*/ 	.word	0x000001c0


	//   ....[2]....
        /*006c*/ 	.word	0x00000200


	//----- nvinfo : EIATTR_EXIT_INSTR_OFFSETS
	.align		4
.L_21:
        /*0070*/ 	.byte	0x04, 0x1c
        /*0072*/ 	.short	(.L_23 - .L_22)


	//   ....[0]....
.L_22:
        /*0074*/ 	.word	0x00000260


	//   ....[1]....
        /*0078*/ 	.word	0x000002b0


	//----- nvinfo : EIATTR_REQNTID
	.align		4
.L_23:
        /*007c*/ 	.byte	0x04, 0x10
        /*007e*/ 	.short	(.L_25 - .L_24)
.L_24:
        /*0080*/ 	.word	0x00000040
        /*0084*/ 	.word	0x00000001
        /*0088*/ 	.word	0x00000001


	//----- nvinfo : EIATTR_CBANK_PARAM_SIZE
	.align		4
.L_25:
        /*008c*/ 	.byte	0x03, 0x19
        /*008e*/ 	.short	0x0018


	//----- nvinfo : EIATTR_PARAM_CBANK
	.align		4
        /*0090*/ 	.byte	0x04, 0x0a
        /*0092*/ 	.short	(.L_27 - .L_26)
	.align		4
.L_26:
        /*0094*/ 	.word	index@(.nv.constant0.triton_per_fused_linalg_vector_norm_0)
        /*0098*/ 	.short	0x0210
        /*009a*/ 	.short	0x0018


	//----- nvinfo : EIATTR_SW_WAR
	.align		4
.L_27:
        /*009c*/ 	.byte	0x04, 0x36
        /*009e*/ 	.short	(.L_29 - .L_28)
.L_28:
        /*00a0*/ 	.word	0x00000008
.L_29:


//--------------------- .nv.callgraph             --------------------------
	.section	.nv.callgraph,"",@"SHT_CUDA_CALLGRAPH"
	.align	4
	.sectionentsize	8
	.align		4
        /*0000*/ 	.word	0x00000000
	.align		4
        /*0004*/ 	.word	0xffffffff
	.align		4
        /*0008*/ 	.word	0x00000000
	.align		4
        /*000c*/ 	.word	0xfffffffe
	.align		4
        /*0010*/ 	.word	0x00000000
	.align		4
        /*0014*/ 	.word	0xfffffffd
	.align		4
        /*0018*/ 	.word	0x00000000
	.align		4
        /*001c*/ 	.word	0xfffffffc


//--------------------- .text.triton_per_fused_linalg_vector_norm_0 --------------------------
	.section	.text.triton_per_fused_linalg_vector_norm_0,"ax",@progbits
	.sectionflags	@"SHF_BARRIERS=1"
	.align	128
        .global         triton_per_fused_linalg_vector_norm_0
        .type           triton_per_fused_linalg_vector_norm_0,@function
        .size           triton_per_fused_linalg_vector_norm_0,(.L_x_1 - triton_per_fused_linalg_vector_norm_0)
        .other          triton_per_fused_linalg_vector_norm_0,@"STO_CUDA_ENTRY STV_DEFAULT"
triton_per_fused_linalg_vector_norm_0:
.text.triton_per_fused_linalg_vector_norm_0:
[----:B------:R-:W0:Y:S02]  /*0000*/  LDC R1, c[0x0][0x28] ;  /* 0x00000a00ff017b82 */ /* 0x000e240000000800 */
[----:B------:R-:W1:Y:S01]  /*0010*/  S2R R9, SR_TID.X ;  /* 0x0000000000097919 */ /* 0x000e620000002100 */
[----:B------:R-:W2:Y:S01]  /*0020*/  LDC.64 R2, c[0x0][0x210] ;  /* 0x00008400ff027b82 */ /* 0x000ea20000000a00 */
[----:B------:R-:W-:Y:S01]  /*0030*/  ULDC.64 UR6, c[0x0][0x208] ;  /* 0x0000820000067ab9 */ /* 0x000fe20000000a00 */
[----:B------:R-:W3:Y:S01]  /*0040*/  S2R R0, SR_CTAID.X ;  /* 0x0000000000007919 */ /* 0x000ee20000002500 */
[----:B-1----:R-:W-:Y:S01]  /*0050*/  SHF.R.U32.HI R5, RZ, 0x3, R9 ;  /* 0x00000003ff057819 */ /* 0x002fe20000011609 */
[----:B------:R-:W-:Y:S02]  /*0060*/  IMAD.SHL.U32 R6, R9, 0x2, RZ ;  /* 0x0000000209067824 */ /* 0x000fe400078e00ff */
[----:B---3--:R-:W-:Y:S01]  /*0070*/  IMAD.SHL.U32 R0, R0, 0x8, RZ ;  /* 0x0000000800007824 */ /* 0x008fe200078e00ff */
[----:B------:R-:W-:Y:S02]  /*0080*/  SGXT.U32 R5, R5, 0x3 ;  /* 0x000000030505781a */ /* 0x000fe40000000000 */
[----:B------:R-:W-:-:S02]  /*0090*/  LOP3.LUT R7, R6, 0xe, RZ, 0xc0, !PT ;  /* 0x0000000e06077812 */ /* 0x000fc400078ec0ff */
[----:B------:R-:W-:-:S04]  /*00a0*/  LOP3.LUT R4, R0, R5, RZ, 0xfc, !PT ;  /* 0x0000000500047212 */ /* 0x000fc800078efcff */
[C---:B------:R-:W-:Y:S01]  /*00b0*/  ISETP.GE.AND P0, PT, R4.reuse, 0x10, PT ;  /* 0x000000100400780c */ /* 0x040fe20003f06270 */
[----:B------:R-:W-:-:S04]  /*00c0*/  IMAD R7, R4, 0x10, R7 ;  /* 0x0000001004077824 */ /* 0x000fc800078e0207 */
[----:B--2---:R-:W-:Y:S01]  /*00d0*/  IMAD.WIDE R2, R7, 0x4, R2 ;  /* 0x0000000407027825 */ /* 0x004fe200078e0202 */
[----:B------:R-:W-:-:S07]  /*00e0*/  CS2R R6, SRZ ;  /* 0x0000000000067805 */ /* 0x000fce000001ff00 */
[----:B------:R1:W2:Y:S01]  /*00f0*/  @!P0 LDG.E.64 R6, desc[UR6][R2.64] ;  /* 0x0000000602068981 */ /* 0x0002a2000c1e1b00 */
[----:B------:R-:W3:Y:S01]  /*0100*/  S2UR UR5, SR_CgaCtaId ;  /* 0x00000000000579c3 */ /* 0x000ee20000008800 */
[----:B------:R-:W-:Y:S02]  /*0110*/  UMOV UR4, 0x400 ;  /* 0x0000040000047882 */ /* 0x000fe40000000000 */
[----:B---3--:R-:W-:-:S06]  /*0120*/  UPRMT UR4, UR5, 0x654, UR4 ;  /* 0x0000065405047896 */ /* 0x008fcc0008000004 */
[----:B-1----:R-:W-:Y:S02]  /*0130*/  LEA R2, R5, UR4, 0x2 ;  /* 0x0000000405027c11 */ /* 0x002fe4000f8e10ff */
[----:B--2---:R-:W-:Y:S02]  /*0140*/  SEL R7, R7, RZ, !P0 ;  /* 0x000000ff07077207 */ /* 0x004fe40004000000 */
[----:B------:R-:W-:-:S03]  /*0150*/  SEL R6, R6, RZ, !P0 ;  /* 0x000000ff06067207 */ /* 0x000fc60004000000 */
[----:B------:R-:W-:-:S04]  /*0160*/  FMUL R7, R7, R7 ;  /* 0x0000000707077220 */ /* 0x000fc80000400000 */
[----:B------:R-:W-:-:S05]  /*0170*/  FFMA R7, R6, R6, R7 ;  /* 0x0000000606077223 */ /* 0x000fca0000000007 */
[----:B------:R-:W-:Y:S02]  /*0180*/  FSEL R4, R7, RZ, !P0 ;  /* 0x000000ff07047208 */ /* 0x000fe40004000000 */
[----:B------:R-:W-:-:S03]  /*0190*/  LOP3.LUT P0, RZ, R9, 0x38, RZ, 0xc0, !PT ;  /* 0x0000003809ff7812 */ /* 0x000fc6000780c0ff */
[----:B------:R-:W1:Y:S02]  /*01a0*/  SHFL.BFLY PT, R7, R4, 0x4, 0x1f ;  /* 0x0c801f0004077f89 */ /* 0x000e6400000e0000 */
[----:B-1----:R-:W-:-:S05]  /*01b0*/  FADD R6, R4, R7 ;  /* 0x0000000704067221 */ /* 0x002fca0000000000 */
[----:B------:R-:W1:Y:S02]  /*01c0*/  SHFL.BFLY PT, R7, R6, 0x2, 0x1f ;  /* 0x0c401f0006077f89 */ /* 0x000e6400000e0000 */
[----:B-1----:R-:W-:Y:S01]  /*01d0*/  FADD R8, R6, R7 ;  /* 0x0000000706087221 */ /* 0x002fe20000000000 */
[----:B------:R-:W-:Y:S02]  /*01e0*/  LOP3.LUT R7, R0, 0x7, R9, 0xf8, !PT ;  /* 0x0000000700077812 */ /* 0x000fe400078ef809 */
[----:B------:R-:W-:Y:S02]  /*01f0*/  LOP3.LUT R0, R9, 0x7, RZ, 0xc0, !PT ;  /* 0x0000000709007812 */ /* 0x000fe400078ec0ff */
[----:B------:R-:W1:Y:S01]  /*0200*/  SHFL.BFLY PT, R3, R8, 0x1, 0x1f ;  /* 0x0c201f0008037f89 */ /* 0x000e6200000e0000 */
[----:B------:R-:W-:Y:S02]  /*0210*/  ISETP.LT.AND P0, PT, R7, 0x10, !P0 ;  /* 0x000000100700780c */ /* 0x000fe40004701270 */
[----:B------:R-:W-:Y:S01]  /*0220*/  LEA R0, R0, UR4, 0x2 ;  /* 0x0000000400007c11 */ /* 0x000fe2000f8e10ff */
[----:B-1----:R-:W-:-:S05]  /*0230*/  FADD R3, R8, R3 ;  /* 0x0000000308037221 */ /* 0x002fca0000000000 */
[----:B------:R1:W-:Y:S01]  /*0240*/  STS [R2], R3 ;  /* 0x0000000302007388 */ /* 0x0003e20000000800 */
[----:B------:R-:W-:Y:S06]  /*0250*/  BAR.SYNC.DEFER_BLOCKING 0x0 ;  /* 0x0000000000007b1d */ /* 0x000fec0000010000 */
[----:B-1----:R-:W-:Y:S05]  /*0260*/  @!P0 EXIT ;  /* 0x000000000000894d */ /* 0x002fea0003800000 */
[----:B------:R-:W0:Y:S01]  /*0270*/  LDS R5, [R0] ;  /* 0x0000000000057984 */ /* 0x000e220000000800 */
[----:B------:R-:W1:Y:S02]  /*0280*/  LDC.64 R2, c[0x0][0x218] ;  /* 0x00008600ff027b82 */ /* 0x000e640000000a00 */
[----:B-1----:R-:W-:-:S05]  /*0290*/  IMAD.WIDE R2, R7, 0x4, R2 ;  /* 0x0000000407027825 */ /* 0x002fca00078e0202 */
[----:B0-----:R-:W-:Y:S01]  /*02a0*/  STG.E desc[UR6][R2.64], R5 ;  /* 0x0000000502007986 */ /* 0x001fe2000c101906 */
[----:B------:R-:W-:Y:S05]  /*02b0*/  EXIT ;  /* 0x000000000000794d */ /* 0x000fea0003800000 */
.L_x_0:
[----:B------:R-:W-:-:S00]  /*02c0*/  BRA `(.L_x_0) ;  /* 0xfffffffc00fc7947 */ /* 0x000fc0000383ffff */
[----:B------:R-:W-:-:S00]  /*02d0*/  NOP ;  /* 0x0000000000007918 */ /* 0x000fc00000000000 */
        /* <DEDUP_REMOVED lines=10> */
.L_x_1:


//--------------------- .nv.shared.triton_per_fused_linalg_vector_norm_0 --------------------------
	.section	.nv.shared.triton_per_fused_linalg_vector_norm_0,"aw",@nobits
	.sectionflags	@""
	.align	16
	.zero		1024


//--------------------- .nv.constant0.triton_per_fused_linalg_vector_norm_0 --------------------------
	.section	.nv.constant0.triton_per_fused_linalg_vector_norm_0,"a",@progbits
	.sectionflags	@""
	.align	4
.nv.constant0.triton_per_fused_linalg_vector_norm_0:
	.zero		552
